	.headerflags	@"EF_CUDA_TEXMODE_UNIFIED EF_CUDA_64BIT_ADDRESS EF_CUDA_ACCELERATORS EF_CUDA_SM90 EF_CUDA_VIRTUAL_SM(EF_CUDA_SM90)"
	.elftype	@"ET_EXEC"


//--------------------- .nv.info                  --------------------------
	.section	.nv.info,"",@"SHT_CUDA_INFO"
	.align	4


	//----- nvinfo : EIATTR_REGCOUNT
	.align		4
        /*0000*/ 	.byte	0x04, 0x2f
        /*0002*/ 	.short	(.L_3 - .L_2)
	.align		4
.L_2:
        /*0004*/ 	.word	index@(triton_poi_fused__native_batch_norm_legit_no_training_21)
        /*0008*/ 	.word	0x00000012


	//----- nvinfo : EIATTR_MIN_STACK_SIZE
	.align		4
.L_3:
        /*000c*/ 	.byte	0x04, 0x12
        /*000e*/ 	.short	(.L_5 - .L_4)
	.align		4
.L_4:
        /*0010*/ 	.word	index@(triton_poi_fused__native_batch_norm_legit_no_training_21)
        /*0014*/ 	.word	0x00000000


	//----- nvinfo : EIATTR_FRAME_SIZE
	.align		4
.L_5:
        /*0018*/ 	.byte	0x04, 0x11
        /*001a*/ 	.short	(.L_7 - .L_6)
	.align		4
.L_6:
        /*001c*/ 	.word	index@(triton_poi_fused__native_batch_norm_legit_no_training_21)
        /*0020*/ 	.word	0x00000000


	//----- nvinfo : EIATTR_MIN_STACK_SIZE
	.align		4
.L_7:
        /*0024*/ 	.byte	0x04, 0x12
        /*0026*/ 	.short	(.L_9 - .L_8)
	.align		4
.L_8:
        /*0028*/ 	.word	index@(triton_poi_fused__native_batch_norm_legit_no_training_21)
        /*002c*/ 	.word	0x00000000
.L_9:


//--------------------- .nv.info.triton_poi_fused__native_batch_norm_legit_no_training_21 --------------------------
	.section	.nv.info.triton_poi_fused__native_batch_norm_legit_no_training_21,"",@"SHT_CUDA_INFO"
	.sectionflags	@""
	.align	4


	//----- nvinfo : EIATTR_CUDA_API_VERSION
	.align		4
        /*0000*/ 	.byte	0x04, 0x37
        /*0002*/ 	.short	(.L_11 - .L_10)
.L_10:
        /*0004*/ 	.word	0x0000007c


	//----- nvinfo : EIATTR_KPARAM_INFO
	.align		4
.L_11:
        /*0008*/ 	.byte	0x04, 0x17
        /*000a*/ 	.short	(.L_13 - .L_12)
.L_12:
        /*000c*/ 	.word	0x00000000
        /*0010*/ 	.short	0x0006
        /*0012*/ 	.short	0x0030
        /*0014*/ 	.byte	0x00, 0xf0, 0x11, 0x00


	//----- nvinfo : EIATTR_KPARAM_INFO
	.align		4
.L_13:
        /*0018*/ 	.byte	0x04, 0x17
        /*001a*/ 	.short	(.L_15 - .L_14)
.L_14:
        /*001c*/ 	.word	0x00000000
        /*0020*/ 	.short	0x0005
        /*0022*/ 	.short	0x0028
        /*0024*/ 	.byte	0x00, 0xf4, 0x21, 0x00


	//----- nvinfo : EIATTR_KPARAM_INFO
	.align		4
.L_15:
        /*0028*/ 	.byte	0x04, 0x17
        /*002a*/ 	.short	(.L_17 - .L_16)
.L_16:
        /*002c*/ 	.word	0x00000000
        /*0030*/ 	.short	0x0004
        /*0032*/ 	.short	0x0020
        /*0034*/ 	.byte	0x00, 0xf4, 0x21, 0x00


	//----- nvinfo : EIATTR_KPARAM_INFO
	.align		4
.L_17:
        /*0038*/ 	.byte	0x04, 0x17
        /*003a*/ 	.short	(.L_19 - .L_18)
.L_18:
        /*003c*/ 	.word	0x00000000
        /*0040*/ 	.short	0x0003
        /*0042*/ 	.short	0x0018
        /*0044*/ 	.byte	0x00, 0xf4, 0x21, 0x00


	//----- nvinfo : EIATTR_KPARAM_INFO
	.align		4
.L_19:
        /*0048*/ 	.byte	0x04, 0x17
        /*004a*/ 	.short	(.L_21 - .L_20)
.L_20:
        /*004c*/ 	.word	0x00000000
        /*0050*/ 	.short	0x0002
        /*0052*/ 	.short	0x0010
        /*0054*/ 	.byte	0x00, 0xf4, 0x21, 0x00


	//----- nvinfo : EIATTR_KPARAM_INFO
	.align		4
.L_21:
        /*0058*/ 	.byte	0x04, 0x17
        /*005a*/ 	.short	(.L_23 - .L_22)
.L_22:
        /*005c*/ 	.word	0x00000000
        /*0060*/ 	.short	0x0001
        /*0062*/ 	.short	0x0008
        /*0064*/ 	.byte	0x00, 0xf4, 0x21, 0x00


	//----- nvinfo : EIATTR_KPARAM_INFO
	.align		4
.L_23:
        /*0068*/ 	.byte	0x04, 0x17
        /*006a*/ 	.short	(.L_25 - .L_24)
.L_24:
        /*006c*/ 	.word	0x00000000
        /*0070*/ 	.short	0x0000
        /*0072*/ 	.short	0x0000
        /*0074*/ 	.byte	0x00, 0xf4, 0x21, 0x00


	//----- nvinfo : EIATTR_SPARSE_MMA_MASK
	.align		4
.L_25:
        /*0078*/ 	.byte	0x03, 0x50
        /*007a*/ 	.short	0x0000


	//----- nvinfo : EIATTR_MAXREG_COUNT
	.align		4
        /*007c*/ 	.byte	0x03, 0x1b
        /*007e*/ 	.short	0x00ff


	//----- nvinfo : EIATTR_EXIT_INSTR_OFFSETS
	.align		4
        /*0080*/ 	.byte	0x04, 0x1c
        /*0082*/ 	.short	(.L_27 - .L_26)


	//   ....[0]....
.L_26:
        /*0084*/ 	.word	0x00000390


	//----- nvinfo : EIATTR_REQNTID
	.align		4
.L_27:
        /*0088*/ 	.byte	0x04, 0x10
        /*008a*/ 	.short	(.L_29 - .L_28)
.L_28:
        /*008c*/ 	.word	0x00000080
        /*0090*/ 	.word	0x00000001
        /*0094*/ 	.word	0x00000001


	//----- nvinfo : EIATTR_CBANK_PARAM_SIZE
	.align		4
.L_29:
        /*0098*/ 	.byte	0x03, 0x19
        /*009a*/ 	.short	0x0034


	//----- nvinfo : EIATTR_PARAM_CBANK
	.align		4
        /*009c*/ 	.byte	0x04, 0x0a
        /*009e*/ 	.short	(.L_31 - .L_30)
	.align		4
.L_30:
        /*00a0*/ 	.word	index@(.nv.constant0.triton_poi_fused__native_batch_norm_legit_no_training_21)
        /*00a4*/ 	.short	0x0210
        /*00a6*/ 	.short	0x0034


	//----- nvinfo : EIATTR_SW_WAR
	.align		4
.L_31:
        /*00a8*/ 	.byte	0x04, 0x36
        /*00aa*/ 	.short	(.L_33 - .L_32)
.L_32:
        /*00ac*/ 	.word	0x00000008
.L_33:


//--------------------- .nv.callgraph             --------------------------
	.section	.nv.callgraph,"",@"SHT_CUDA_CALLGRAPH"
	.align	4
	.sectionentsize	8
	.align		4
        /*0000*/ 	.word	0x00000000
	.align		4
        /*0004*/ 	.word	0xffffffff
	.align		4
        /*0008*/ 	.word	0x00000000
	.align		4
        /*000c*/ 	.word	0xfffffffe
	.align		4
        /*0010*/ 	.word	0x00000000
	.align		4
        /*0014*/ 	.word	0xfffffffd
	.align		4
        /*0018*/ 	.word	0x00000000
	.align		4
        /*001c*/ 	.word	0xfffffffc


//--------------------- .nv.constant4             --------------------------
	.section	.nv.constant4,"a",@progbits
	.align	8
	.align		8
.nv.constant4:
        /*0000*/ 	.dword	_$_str
	.align		8
        /*0008*/ 	.dword	_$_str_$_2


//--------------------- .text.triton_poi_fused__native_batch_norm_legit_no_training_21 --------------------------
	.section	.text.triton_poi_fused__native_batch_norm_legit_no_training_21,"ax",@progbits
	.align	128
        .global         triton_poi_fused__native_batch_norm_legit_no_training_21
        .type           triton_poi_fused__native_batch_norm_legit_no_training_21,@function
        .size           triton_poi_fused__native_batch_norm_legit_no_training_21,(.L_x_1 - triton_poi_fused__native_batch_norm_legit_no_training_21)
        .other          triton_poi_fused__native_batch_norm_legit_no_training_21,@"STO_CUDA_ENTRY STV_DEFAULT"
triton_poi_fused__native_batch_norm_legit_no_training_21:
.text.triton_poi_fused__native_batch_norm_legit_no_training_21:
[----:B------:R-:W-:Y:S01]  /*0000*/  LDC R1, c[0x0][0x28] ;  /* 0x00000a00ff017b82 */ /* 0x000fe20000000800 */
[----:B------:R-:W1:Y:S07]  /*0010*/  S2R R0, SR_TID.X ;  /* 0x0000000000007919 */ /* 0x000e6e0000002100 */
[----:B------:R-:W2:Y:S01]  /*0020*/  LDC.64 R2, c[0x0][0x220] ;  /* 0x00008800ff027b82 */ /* 0x000ea20000000a00 */
[----:B------:R-:W-:Y:S01]  /*0030*/  ULDC.64 UR4, c[0x0][0x208] ;  /* 0x0000820000047ab9 */ /* 0x000fe20000000a00 */
[----:B------:R-:W3:Y:S06]  /*0040*/  S2R R7, SR_CTAID.X ;  /* 0x0000000000077919 */ /* 0x000eec0000002500 */
[----:B------:R-:W4:Y:S08]  /*0050*/  LDC.64 R8, c[0x0][0x228] ;  /* 0x00008a00ff087b82 */ /* 0x000f300000000a00 */
[----:B------:R-:W5:Y:S01]  /*0060*/  LDC.64 R10, c[0x0][0x230] ;  /* 0x00008c00ff0a7b82 */ /* 0x000f620000000a00 */
[----:B-1----:R-:W-:-:S02]  /*0070*/  SHF.L.U32 R0, R0, 0x1, RZ ;  /* 0x0000000100007819 */ /* 0x002fc400000006ff */
[----:B---3--:R-:W-:Y:S02]  /*0080*/  SHF.R.S32.HI R5, RZ, 0x17, R7 ;  /* 0x00000017ff057819 */ /* 0x008fe40000011407 */
[----:B------:R-:W-:Y:S02]  /*0090*/  LOP3.LUT R0, R0, 0xfe, RZ, 0xc0, !PT ;  /* 0x000000fe00007812 */ /* 0x000fe400078ec0ff */
[----:B------:R-:W-:Y:S02]  /*00a0*/  SGXT R5, R5, 0x1 ;  /* 0x000000010505781a */ /* 0x000fe40000000200 */
[----:B------:R-:W-:Y:S02]  /*00b0*/  LEA R0, R7, R0, 0x8 ;  /* 0x0000000007007211 */ /* 0x000fe400078e40ff */
[----:B------:R-:W1:Y:S02]  /*00c0*/  LDC.64 R6, c[0x0][0x218] ;  /* 0x00008600ff067b82 */ /* 0x000e640000000a00 */
[----:B------:R-:W-:-:S04]  /*00d0*/  LEA.HI R5, R5, R0, RZ, 0xa ;  /* 0x0000000005057211 */ /* 0x000fc800078f50ff */
[----:B------:R-:W-:-:S04]  /*00e0*/  LOP3.LUT R5, R5, 0xfffffc00, RZ, 0xc0, !PT ;  /* 0xfffffc0005057812 */ /* 0x000fc800078ec0ff */
[----:B------:R-:W-:Y:S02]  /*00f0*/  IADD3 R13, R0, -R5, RZ ;  /* 0x80000005000d7210 */ /* 0x000fe40007ffe0ff */
[----:B------:R-:W3:Y:S03]  /*0100*/  LDC.64 R4, c[0x0][0x210] ;  /* 0x00008400ff047b82 */ /* 0x000ee60000000a00 */
[----:B--2---:R-:W-:-:S06]  /*0110*/  IMAD.WIDE R2, R13, 0x4, R2 ;  /* 0x000000040d027825 */ /* 0x004fcc00078e0202 */
[----:B------:R-:W2:Y:S01]  /*0120*/  LDG.E.EL.64 R2, desc[UR4][R2.64] ;  /* 0x0000000402027981 */ /* 0x000ea2000c2e1b00 */
[----:B-1----:R-:W-:-:S06]  /*0130*/  IMAD.WIDE R6, R13, 0x4, R6 ;  /* 0x000000040d067825 */ /* 0x002fcc00078e0206 */
[----:B------:R-:W2:Y:S01]  /*0140*/  LDG.E.EL.64 R6, desc[UR4][R6.64] ;  /* 0x0000000406067981 */ /* 0x000ea2000c2e1b00 */
[----:B---3--:R-:W-:-:S06]  /*0150*/  IMAD.WIDE R4, R0, 0x4, R4 ;  /* 0x0000000400047825 */ /* 0x008fcc00078e0204 */
[----:B------:R-:W3:Y:S01]  /*0160*/  LDG.E.64 R4, desc[UR4][R4.64] ;  /* 0x0000000404047981 */ /* 0x000ee2000c1e1b00 */
[----:B----4-:R-:W-:-:S04]  /*0170*/  IMAD.WIDE R8, R13, 0x4, R8 ;  /* 0x000000040d087825 */ /* 0x010fc800078e0208 */
[----:B-----5:R-:W-:Y:S02]  /*0180*/  IMAD.WIDE R10, R13, 0x4, R10 ;  /* 0x000000040d0a7825 */ /* 0x020fe400078e020a */
[----:B------:R-:W4:Y:S04]  /*0190*/  LDG.E.EL.64 R8, desc[UR4][R8.64] ;  /* 0x0000000408087981 */ /* 0x000f28000c2e1b00 */
[----:B------:R-:W4:Y:S01]  /*01a0*/  LDG.E.EL.64 R10, desc[UR4][R10.64] ;  /* 0x000000040a0a7981 */ /* 0x000f22000c2e1b00 */
[----:B------:R-:W-:Y:S01]  /*01b0*/  HFMA2.MMA R15, -RZ, RZ, 1.625, 0 ;  /* 0x3e800000ff0f7435 */ /* 0x000fe200000001ff */
[----:B--2---:R-:W-:Y:S01]  /*01c0*/  FADD R2, R2, 9.9999997473787516356e-06 ;  /* 0x3727c5ac02027421 */ /* 0x004fe20000000000 */
[----:B------:R-:W-:-:S03]  /*01d0*/  FADD R12, R3, 9.9999997473787516356e-06 ;  /* 0x3727c5ac030c7421 */ /* 0x000fc60000000000 */
[----:B------:R1:W2:Y:S08]  /*01e0*/  MUFU.SQRT R13, R2 ;  /* 0x00000002000d7308 */ /* 0x0002b00000002000 */
[----:B------:R-:W5:Y:S01]  /*01f0*/  MUFU.SQRT R14, R12 ;  /* 0x0000000c000e7308 */ /* 0x000f620000002000 */
[----:B-1----:R-:W1:Y:S01]  /*0200*/  LDC.64 R2, c[0x0][0x238] ;  /* 0x00008e00ff027b82 */ /* 0x002e620000000a00 */
[----:B--2---:R-:W-:-:S02]  /*0210*/  FSETP.GT.AND P0, PT, R13, 8.50705917302346158658e+37, PT ;  /* 0x7e8000000d00780b */ /* 0x004fc40003f04000 */
[----:B------:R-:W-:Y:S02]  /*0220*/  FSETP.GEU.AND P2, PT, R13, 1.175494350822287508e-38, PT ;  /* 0x008000000d00780b */ /* 0x000fe40003f4e000 */
[C---:B-----5:R-:W-:Y:S02]  /*0230*/  FSETP.GT.AND P1, PT, R14.reuse, 8.50705917302346158658e+37, PT ;  /* 0x7e8000000e00780b */ /* 0x060fe40003f24000 */
[----:B------:R-:W-:-:S07]  /*0240*/  FSETP.GEU.AND P3, PT, R14, 1.175494350822287508e-38, PT ;  /* 0x008000000e00780b */ /* 0x000fce0003f6e000 */
[----:B------:R-:W-:-:S04]  /*0250*/  @P0 FMUL R13, R13, 0.25 ;  /* 0x3e8000000d0d0820 */ /* 0x000fc80000400000 */
[----:B------:R-:W-:Y:S01]  /*0260*/  @!P2 FMUL R13, R13, 16777216 ;  /* 0x4b8000000d0da820 */ /* 0x000fe20000400000 */
[----:B------:R-:W-:-:S04]  /*0270*/  @P1 FMUL R14, R14, 0.25 ;  /* 0x3e8000000e0e1820 */ /* 0x000fc80000400000 */
[----:B------:R-:W-:Y:S01]  /*0280*/  @!P3 FMUL R14, R14, 16777216 ;  /* 0x4b8000000e0eb820 */ /* 0x000fe20000400000 */
[----:B------:R-:W2:Y:S01]  /*0290*/  MUFU.RCP R13, R13 ;  /* 0x0000000d000d7308 */ /* 0x000ea20000001000 */
[----:B------:R-:W-:-:S07]  /*02a0*/  FSEL R12, R15, 1, P0 ;  /* 0x3f8000000f0c7808 */ /* 0x000fce0000000000 */
[----:B------:R-:W5:Y:S01]  /*02b0*/  MUFU.RCP R14, R14 ;  /* 0x0000000e000e7308 */ /* 0x000f620000001000 */
[----:B------:R-:W-:Y:S01]  /*02c0*/  FSEL R15, R15, 1, P1 ;  /* 0x3f8000000f0f7808 */ /* 0x000fe20000800000 */
[----:B------:R-:W-:Y:S01]  /*02d0*/  @!P2 FMUL R12, R12, 16777216 ;  /* 0x4b8000000c0ca820 */ /* 0x000fe20000400000 */
[----:B---3--:R-:W-:-:S03]  /*02e0*/  FADD R4, R4, -R6 ;  /* 0x8000000604047221 */ /* 0x008fc60000000000 */
[----:B------:R-:W-:Y:S01]  /*02f0*/  @!P3 FMUL R15, R15, 16777216 ;  /* 0x4b8000000f0fb820 */ /* 0x000fe20000400000 */
[----:B------:R-:W-:Y:S01]  /*0300*/  FADD R5, R5, -R7 ;  /* 0x8000000705057221 */ /* 0x000fe20000000000 */
[----:B--2---:R-:W-:Y:S02]  /*0310*/  FMUL R13, R13, R12 ;  /* 0x0000000c0d0d7220 */ /* 0x004fe40000400000 */
[----:B-----5:R-:W-:Y:S02]  /*0320*/  FMUL R6, R14, R15 ;  /* 0x0000000f0e067220 */ /* 0x020fe40000400000 */
[----:B------:R-:W-:Y:S02]  /*0330*/  FMUL R13, R4, R13 ;  /* 0x0000000d040d7220 */ /* 0x000fe40000400000 */
[----:B------:R-:W-:Y:S01]  /*0340*/  FMUL R6, R5, R6 ;  /* 0x0000000605067220 */ /* 0x000fe20000400000 */
[----:B-1----:R-:W-:-:S04]  /*0350*/  IMAD.WIDE R2, R0, 0x4, R2 ;  /* 0x0000000400027825 */ /* 0x002fc800078e0202 */
[----:B----4-:R-:W-:Y:S01]  /*0360*/  FFMA R8, R8, R13, R10 ;  /* 0x0000000d08087223 */ /* 0x010fe2000000000a */
[----:B------:R-:W-:-:S05]  /*0370*/  FFMA R9, R9, R6, R11 ;  /* 0x0000000609097223 */ /* 0x000fca000000000b */
[----:B------:R-:W-:Y:S01]  /*0380*/  STG.E.64 desc[UR4][R2.64], R8 ;  /* 0x0000000802007986 */ /* 0x000fe2000c101b04 */
[----:B------:R-:W-:Y:S05]  /*0390*/  EXIT ;  /* 0x000000000000794d */ /* 0x000fea0003800000 */
.L_x_0:
[----:B------:R-:W-:-:S00]  /*03a0*/  BRA `(.L_x_0) ;  /* 0xfffffffc00fc7947 */ /* 0x000fc0000383ffff */
[----:B------:R-:W-:-:S00]  /*03b0*/  NOP ;  /* 0x0000000000007918 */ /* 0x000fc00000000000 */
        /* <DEDUP_REMOVED lines=12> */
.L_x_1:


//--------------------- .nv.global.init           --------------------------
	.section	.nv.global.init,"aw",@progbits
.nv.global.init:
	.type		_$_str,@object
	.size		_$_str,(_$_str_$_2 - _$_str)
_$_str:
        /*0000*/ 	.byte	0x5f, 0x5f, 0x43, 0x55, 0x44, 0x41, 0x5f, 0x46, 0x54, 0x5a, 0x00
	.type		_$_str_$_2,@object
	.size		_$_str_$_2,(.L_1 - _$_str_$_2)
_$_str_$_2:
        /*000b*/ 	.byte	0x5f, 0x5f, 0x43, 0x55, 0x44, 0x41, 0x5f, 0x50, 0x52, 0x45, 0x43, 0x5f, 0x53, 0x51, 0x52, 0x54
        /*001b*/ 	.byte	0x00
.L_1:


//--------------------- .nv.constant0.triton_poi_fused__native_batch_norm_legit_no_training_21 --------------------------
	.section	.nv.constant0.triton_poi_fused__native_batch_norm_legit_no_training_21,"a",@progbits
	.sectionflags	@""
	.align	4
.nv.constant0.triton_poi_fused__native_batch_norm_legit_no_training_21:
	.zero		580
